//
// Generated by NVIDIA NVVM Compiler
//
// Compiler Build ID: CL-36424714
// Cuda compilation tools, release 13.0, V13.0.88
// Based on NVVM 20.0.0
//

.version 9.0
.target sm_100
.address_size 64

	// .globl	_Z17sumMatrixOnDevicePfS_S_ii

.visible .entry _Z17sumMatrixOnDevicePfS_S_ii(
	.param .u64 .ptr .align 1 _Z17sumMatrixOnDevicePfS_S_ii_param_0,
	.param .u64 .ptr .align 1 _Z17sumMatrixOnDevicePfS_S_ii_param_1,
	.param .u64 .ptr .align 1 _Z17sumMatrixOnDevicePfS_S_ii_param_2,
	.param .u32 _Z17sumMatrixOnDevicePfS_S_ii_param_3,
	.param .u32 _Z17sumMatrixOnDevicePfS_S_ii_param_4
)
{
	.reg .pred 	%p<4>;
	.reg .b32 	%r<14>;
	.reg .b32 	%f<4>;
	.reg .b64 	%rd<11>;

	ld.param.u64 	%rd1, [_Z17sumMatrixOnDevicePfS_S_ii_param_0];
	ld.param.u64 	%rd2, [_Z17sumMatrixOnDevicePfS_S_ii_param_1];
	ld.param.u64 	%rd3, [_Z17sumMatrixOnDevicePfS_S_ii_param_2];
	ld.param.u32 	%r2, [_Z17sumMatrixOnDevicePfS_S_ii_param_3];
	ld.param.u32 	%r3, [_Z17sumMatrixOnDevicePfS_S_ii_param_4];
	mov.u32 	%r5, %tid.x;
	mov.u32 	%r6, %ntid.x;
	mov.u32 	%r7, %ctaid.x;
	mad.lo.s32 	%r8, %r6, %r7, %r5;
	mov.u32 	%r9, %tid.y;
	mov.u32 	%r10, %ntid.y;
	mov.u32 	%r11, %ctaid.y;
	mad.lo.s32 	%r12, %r10, %r11, %r9;
	mad.lo.s32 	%r1, %r2, %r12, %r8;
	setp.ge.u32 	%p1, %r8, %r2;
	setp.ge.u32 	%p2, %r12, %r3;
	or.pred  	%p3, %p1, %p2;
	@%p3 bra 	$L__BB0_2;
	cvta.to.global.u64 	%rd4, %rd1;
	cvta.to.global.u64 	%rd5, %rd2;
	cvta.to.global.u64 	%rd6, %rd3;
	mul.wide.u32 	%rd7, %r1, 4;
	add.s64 	%rd8, %rd4, %rd7;
	ld.global.f32 	%f1, [%rd8];
	add.s64 	%rd9, %rd5, %rd7;
	ld.global.f32 	%f2, [%rd9];
	add.f32 	%f3, %f1, %f2;
	add.s64 	%rd10, %rd6, %rd7;
	st.global.f32 	[%rd10], %f3;
$L__BB0_2:
	ret;

}


// ===== COMPILED SASS (sm_100) =====

	.target	sm_100

	.elftype	@"ET_EXEC"


//--------------------- .note.nv.tkinfo           --------------------------
	.section	.note.nv.tkinfo,"",@"SHT_NOTE"
	.sectionflags	@"SHF_NOTE_NV_TKINFO"
	.tkinfo
        /*0018*/ 	.word	0x00000002
        /*0030*/ 	.string	""
        /*0030*/ 	.string	"ptxas"
        /*0030*/ 	.string	"Cuda compilation tools, release 13.0, V13.0.88"
        /*0030*/ 	.string	"Build cuda_13.0.r13.0/compiler.36424714_0"
        /*0030*/ 	.string	"-arch sm_100 -m 64 "



//--------------------- .note.nv.cuinfo           --------------------------
	.section	.note.nv.cuinfo,"",@"SHT_NOTE"
	.sectionflags	@"SHF_NOTE_NV_CUINFO"
        /*0018*/ 	.short	0x0002
        /*001a*/ 	.short	0x0064
        /*001c*/ 	.short	0x0082
	.zero		2


//--------------------- .nv.info                  --------------------------
	.section	.nv.info,"",@"SHT_CUDA_INFO"
	.align	4


	//----- nvinfo : EIATTR_REGCOUNT
	.align		4
        /*0000*/ 	.byte	0x04, 0x2f
        /*0002*/ 	.short	(.L_1 - .L_0)
	.align		4
.L_0:
        /*0004*/ 	.word	index@(_Z17sumMatrixOnDevicePfS_S_ii)
        /*0008*/ 	.word	0x0000000c


	//----- nvinfo : EIATTR_FRAME_SIZE
	.align		4
.L_1:
        /*000c*/ 	.byte	0x04, 0x11
        /*000e*/ 	.short	(.L_3 - .L_2)
	.align		4
.L_2:
        /*0010*/ 	.word	index@(_Z17sumMatrixOnDevicePfS_S_ii)
        /*0014*/ 	.word	0x00000000


	//----- nvinfo : EIATTR_MIN_STACK_SIZE
	.align		4
.L_3:
        /*0018*/ 	.byte	0x04, 0x12
        /*001a*/ 	.short	(.L_5 - .L_4)
	.align		4
.L_4:
        /*001c*/ 	.word	index@(_Z17sumMatrixOnDevicePfS_S_ii)
        /*0020*/ 	.word	0x00000000
.L_5:


//--------------------- .nv.compat                --------------------------
	.section	.nv.compat,"",@"SHT_CUDA_COMPAT_INFO"
	.align	4
        /*0000*/ 	.byte	0x02, 0x09, 0x00, 0x00, 0x02, 0x02, 0x01, 0x00, 0x02, 0x05, 0x05, 0x00, 0x03, 0x07, 0x01, 0x01
        /*0010*/ 	.byte	0x02, 0x03, 0x00, 0x00, 0x02, 0x06, 0x01, 0x00, 0x04, 0x0b, 0x08, 0x00, 0x09, 0x00, 0x00, 0x00
        /*0020*/ 	.byte	0x00, 0x00, 0x00, 0x00


//--------------------- .nv.info._Z17sumMatrixOnDevicePfS_S_ii --------------------------
	.section	.nv.info._Z17sumMatrixOnDevicePfS_S_ii,"",@"SHT_CUDA_INFO"
	.sectionflags	@""
	.align	4


	//----- nvinfo : EIATTR_CUDA_API_VERSION
	.align		4
        /*0000*/ 	.byte	0x04, 0x37
        /*0002*/ 	.short	(.L_7 - .L_6)
.L_6:
        /*0004*/ 	.word	0x00000082


	//----- nvinfo : EIATTR_KPARAM_INFO
	.align		4
.L_7:
        /*0008*/ 	.byte	0x04, 0x17
        /*000a*/ 	.short	(.L_9 - .L_8)
.L_8:
        /*000c*/ 	.word	0x00000000
        /*0010*/ 	.short	0x0004
        /*0012*/ 	.short	0x001c
        /*0014*/ 	.byte	0x00, 0xf0, 0x11, 0x00


	//----- nvinfo : EIATTR_KPARAM_INFO
	.align		4
.L_9:
        /*0018*/ 	.byte	0x04, 0x17
        /*001a*/ 	.short	(.L_11 - .L_10)
.L_10:
        /*001c*/ 	.word	0x00000000
        /*0020*/ 	.short	0x0003
        /*0022*/ 	.short	0x0018
        /*0024*/ 	.byte	0x00, 0xf0, 0x11, 0x00


	//----- nvinfo : EIATTR_KPARAM_INFO
	.align		4
.L_11:
        /*0028*/ 	.byte	0x04, 0x17
        /*002a*/ 	.short	(.L_13 - .L_12)
.L_12:
        /*002c*/ 	.word	0x00000000
        /*0030*/ 	.short	0x0002
        /*0032*/ 	.short	0x0010
        /*0034*/ 	.byte	0x00, 0xf5, 0x21, 0x00


	//----- nvinfo : EIATTR_KPARAM_INFO
	.align		4
.L_13:
        /*0038*/ 	.byte	0x04, 0x17
        /*003a*/ 	.short	(.L_15 - .L_14)
.L_14:
        /*003c*/ 	.word	0x00000000
        /*0040*/ 	.short	0x0001
        /*0042*/ 	.short	0x0008
        /*0044*/ 	.byte	0x00, 0xf5, 0x21, 0x00


	//----- nvinfo : EIATTR_KPARAM_INFO
	.align		4
.L_15:
        /*0048*/ 	.byte	0x04, 0x17
        /*004a*/ 	.short	(.L_17 - .L_16)
.L_16:
        /*004c*/ 	.word	0x00000000
        /*0050*/ 	.short	0x0000
        /*0052*/ 	.short	0x0000
        /*0054*/ 	.byte	0x00, 0xf5, 0x21, 0x00


	//----- nvinfo : EIATTR_SPARSE_MMA_MASK
	.align		4
.L_17:
        /*0058*/ 	.byte	0x03, 0x50
        /*005a*/ 	.short	0x0000


	//----- nvinfo : EIATTR_MAXREG_COUNT
	.align		4
        /*005c*/ 	.byte	0x03, 0x1b
        /*005e*/ 	.short	0x00ff


	//----- nvinfo : EIATTR_MERCURY_ISA_VERSION
	.align		4
        /*0060*/ 	.byte	0x03, 0x5f
        /*0062*/ 	.short	0x0101


	//----- nvinfo : EIATTR_VRC_CTA_INIT_COUNT
	.align		4
        /*0064*/ 	.byte	0x02, 0x4a
	.zero		1
	.zero		1


	//----- nvinfo : EIATTR_EXIT_INSTR_OFFSETS
	.align		4
        /*0068*/ 	.byte	0x04, 0x1c
        /*006a*/ 	.short	(.L_19 - .L_18)


	//   ....[0]....
.L_18:
        /*006c*/ 	.word	0x000000d0


	//   ....[1]....
        /*0070*/ 	.word	0x00000190


	//----- nvinfo : EIATTR_CBANK_PARAM_SIZE
	.align		4
.L_19:
        /*0074*/ 	.byte	0x03, 0x19
        /*0076*/ 	.short	0x0020


	//----- nvinfo : EIATTR_PARAM_CBANK
	.align		4
        /*0078*/ 	.byte	0x04, 0x0a
        /*007a*/ 	.short	(.L_21 - .L_20)
	.align		4
.L_20:
        /*007c*/ 	.word	index@(.nv.constant0._Z17sumMatrixOnDevicePfS_S_ii)
        /*0080*/ 	.short	0x0380
        /*0082*/ 	.short	0x0020


	//----- nvinfo : EIATTR_SW_WAR
	.align		4
.L_21:
        /*0084*/ 	.byte	0x04, 0x36
        /*0086*/ 	.short	(.L_23 - .L_22)
.L_22:
        /*0088*/ 	.word	0x00000008
.L_23:


//--------------------- .nv.callgraph             --------------------------
	.section	.nv.callgraph,"",@"SHT_CUDA_CALLGRAPH"
	.align	4
	.sectionentsize	8
	.align		4
        /*0000*/ 	.word	0x00000000
	.align		4
        /*0004*/ 	.word	0xffffffff
	.align		4
        /*0008*/ 	.word	0x00000000
	.align		4
        /*000c*/ 	.word	0xfffffffe
	.align		4
        /*0010*/ 	.word	0x00000000
	.align		4
        /*0014*/ 	.word	0xfffffffd
	.align		4
        /*0018*/ 	.word	0x00000000
	.align		4
        /*001c*/ 	.word	0xfffffffc


//--------------------- .text._Z17sumMatrixOnDevicePfS_S_ii --------------------------
	.section	.text._Z17sumMatrixOnDevicePfS_S_ii,"ax",@progbits
	.align	128
        .global         _Z17sumMatrixOnDevicePfS_S_ii
        .type           _Z17sumMatrixOnDevicePfS_S_ii,@function
        .size           _Z17sumMatrixOnDevicePfS_S_ii,(.L_x_1 - _Z17sumMatrixOnDevicePfS_S_ii)
        .other          _Z17sumMatrixOnDevicePfS_S_ii,@"STO_CUDA_ENTRY STV_DEFAULT"
_Z17sumMatrixOnDevicePfS_S_ii:
.text._Z17sumMatrixOnDevicePfS_S_ii:
[----:B------:R-:W-:Y:S01]  /*0000*/  LDC R1, c[0x0][0x37c] ;  /* 0x0000df00ff017b82 */ /* 0x000fe20000000800 */
[----:B------:R-:W0:Y:S01]  /*0010*/  S2R R3, SR_TID.Y ;  /* 0x0000000000037919 */ /* 0x000e220000002200 */
[----:B------:R-:W1:Y:S01]  /*0020*/  LDCU UR4, c[0x0][0x360] ;  /* 0x00006c00ff0477ac */ /* 0x000e620008000800 */
[----:B------:R-:W0:Y:S01]  /*0030*/  S2R R2, SR_CTAID.Y ;  /* 0x0000000000027919 */ /* 0x000e220000002600 */
[----:B------:R-:W0:Y:S01]  /*0040*/  LDCU UR5, c[0x0][0x364] ;  /* 0x00006c80ff0577ac */ /* 0x000e220008000800 */
[----:B------:R-:W1:Y:S01]  /*0050*/  S2R R0, SR_TID.X ;  /* 0x0000000000007919 */ /* 0x000e620000002100 */
[----:B------:R-:W2:Y:S01]  /*0060*/  LDCU.64 UR6, c[0x0][0x398] ;  /* 0x00007300ff0677ac */ /* 0x000ea20008000a00 */
[----:B------:R-:W1:Y:S01]  /*0070*/  S2R R5, SR_CTAID.X ;  /* 0x0000000000057919 */ /* 0x000e620000002500 */
[----:B0-----:R-:W-:-:S05]  /*0080*/  IMAD R3, R2, UR5, R3 ;  /* 0x0000000502037c24 */ /* 0x001fca000f8e0203 */
[----:B--2---:R-:W-:Y:S01]  /*0090*/  ISETP.GE.U32.AND P0, PT, R3, UR7, PT ;  /* 0x0000000703007c0c */ /* 0x004fe2000bf06070 */
[----:B-1----:R-:W-:-:S04]  /*00a0*/  IMAD R0, R5, UR4, R0 ;  /* 0x0000000405007c24 */ /* 0x002fc8000f8e0200 */
[----:B------:R-:W-:Y:S01]  /*00b0*/  IMAD R9, R3, UR6, R0 ;  /* 0x0000000603097c24 */ /* 0x000fe2000f8e0200 */
[----:B------:R-:W-:-:S13]  /*00c0*/  ISETP.GE.U32.OR P0, PT, R0, UR6, P0 ;  /* 0x0000000600007c0c */ /* 0x000fda0008706470 */
[----:B------:R-:W-:Y:S05]  /*00d0*/  @P0 EXIT ;  /* 0x000000000000094d */ /* 0x000fea0003800000 */
[----:B------:R-:W0:Y:S01]  /*00e0*/  LDC.64 R2, c[0x0][0x380] ;  /* 0x0000e000ff027b82 */ /* 0x000e220000000a00 */
[----:B------:R-:W1:Y:S07]  /*00f0*/  LDCU.64 UR4, c[0x0][0x358] ;  /* 0x00006b00ff0477ac */ /* 0x000e6e0008000a00 */
[----:B------:R-:W2:Y:S08]  /*0100*/  LDC.64 R4, c[0x0][0x388] ;  /* 0x0000e200ff047b82 */ /* 0x000eb00000000a00 */
[----:B------:R-:W3:Y:S01]  /*0110*/  LDC.64 R6, c[0x0][0x390] ;  /* 0x0000e400ff067b82 */ /* 0x000ee20000000a00 */
[----:B0-----:R-:W-:-:S06]  /*0120*/  IMAD.WIDE.U32 R2, R9, 0x4, R2 ;  /* 0x0000000409027825 */ /* 0x001fcc00078e0002 */
[----:B-1----:R-:W4:Y:S01]  /*0130*/  LDG.E R2, desc[UR4][R2.64] ;  /* 0x0000000402027981 */ /* 0x002f22000c1e1900 */
[----:B--2---:R-:W-:-:S06]  /*0140*/  IMAD.WIDE.U32 R4, R9, 0x4, R4 ;  /* 0x0000000409047825 */ /* 0x004fcc00078e0004 */
[----:B------:R-:W4:Y:S01]  /*0150*/  LDG.E R5, desc[UR4][R4.64] ;  /* 0x0000000404057981 */ /* 0x000f22000c1e1900 */
[----:B---3--:R-:W-:-:S04]  /*0160*/  IMAD.WIDE.U32 R6, R9, 0x4, R6 ;  /* 0x0000000409067825 */ /* 0x008fc800078e0006 */
[----:B----4-:R-:W-:-:S05]  /*0170*/  FADD R9, R2, R5 ;  /* 0x0000000502097221 */ /* 0x010fca0000000000 */
[----:B------:R-:W-:Y:S01]  /*0180*/  STG.E desc[UR4][R6.64], R9 ;  /* 0x0000000906007986 */ /* 0x000fe2000c101904 */
[----:B------:R-:W-:Y:S05]  /*0190*/  EXIT ;  /* 0x000000000000794d */ /* 0x000fea0003800000 */
.L_x_0:
[----:B------:R-:W-:-:S00]  /*01a0*/  BRA `(.L_x_0) ;  /* 0xfffffffc00fc7947 */ /* 0x000fc0000383ffff */
[----:B------:R-:W-:-:S00]  /*01b0*/  NOP ;  /* 0x0000000000007918 */ /* 0x000fc00000000000 */
        /* <DEDUP_REMOVED lines=12> */
.L_x_1:


//--------------------- .nv.shared.reserved.0     --------------------------
	.section	.nv.shared.reserved.0,"aw",@nobits
	.weak		__nv_reservedSMEM_offset_0_alias
	.size		__nv_reservedSMEM_offset_0_alias, 0, 64
	.other		__nv_reservedSMEM_offset_0_alias,@"STO_CUDA_RESERVED_SHARED STV_DEFAULT"
__nv_reservedSMEM_offset_0_alias:
	.zero		0
	.zero		64


//--------------------- .nv.constant0._Z17sumMatrixOnDevicePfS_S_ii --------------------------
	.section	.nv.constant0._Z17sumMatrixOnDevicePfS_S_ii,"a",@progbits
	.sectionflags	@""
	.align	4
.nv.constant0._Z17sumMatrixOnDevicePfS_S_ii:
	.zero		928


//--------------------- SYMBOLS --------------------------

	.type		.nv.reservedSmem.offset0,@object
	.size		.nv.reservedSmem.offset0,0x4
